//
// Generated by NVIDIA NVVM Compiler
//
// Compiler Build ID: CL-36424714
// Cuda compilation tools, release 13.0, V13.0.88
// Based on NVVM 20.0.0
//

.version 9.0
.target sm_100
.address_size 64

	// .globl	_Z12colorConvertPhS_ii

.visible .entry _Z12colorConvertPhS_ii(
	.param .u64 .ptr .align 1 _Z12colorConvertPhS_ii_param_0,
	.param .u64 .ptr .align 1 _Z12colorConvertPhS_ii_param_1,
	.param .u32 _Z12colorConvertPhS_ii_param_2,
	.param .u32 _Z12colorConvertPhS_ii_param_3
)
{
	.reg .pred 	%p<4>;
	.reg .b16 	%rs<4>;
	.reg .b32 	%r<16>;
	.reg .b64 	%rd<9>;
	.reg .b64 	%fd<7>;

	ld.param.u64 	%rd1, [_Z12colorConvertPhS_ii_param_0];
	ld.param.u64 	%rd2, [_Z12colorConvertPhS_ii_param_1];
	ld.param.u32 	%r4, [_Z12colorConvertPhS_ii_param_2];
	ld.param.u32 	%r3, [_Z12colorConvertPhS_ii_param_3];
	mov.u32 	%r6, %ctaid.x;
	mov.u32 	%r7, %ntid.x;
	mov.u32 	%r8, %tid.x;
	mad.lo.s32 	%r1, %r6, %r7, %r8;
	mov.u32 	%r9, %ctaid.y;
	mov.u32 	%r10, %ntid.y;
	mov.u32 	%r11, %tid.y;
	mad.lo.s32 	%r12, %r9, %r10, %r11;
	setp.ge.s32 	%p1, %r1, %r3;
	setp.ge.s32 	%p2, %r12, %r4;
	or.pred  	%p3, %p1, %p2;
	@%p3 bra 	$L__BB0_2;
	cvta.to.global.u64 	%rd3, %rd2;
	cvta.to.global.u64 	%rd4, %rd1;
	mad.lo.s32 	%r13, %r3, %r12, %r1;
	mul.lo.s32 	%r14, %r13, 3;
	cvt.s64.s32 	%rd5, %r14;
	add.s64 	%rd6, %rd3, %rd5;
	ld.global.u8 	%rs1, [%rd6];
	cvt.rn.f64.u16 	%fd1, %rs1;
	ld.global.u8 	%rs2, [%rd6+1];
	cvt.rn.f64.u16 	%fd2, %rs2;
	mul.f64 	%fd3, %fd2, 0d3FE6B851EB851EB8;
	fma.rn.f64 	%fd4, %fd1, 0d3FB1EB851EB851EC, %fd3;
	ld.global.u8 	%rs3, [%rd6+2];
	cvt.rn.f64.u16 	%fd5, %rs3;
	fma.rn.f64 	%fd6, %fd5, 0d3FCAE147AE147AE1, %fd4;
	cvt.rzi.u32.f64 	%r15, %fd6;
	cvt.s64.s32 	%rd7, %r13;
	add.s64 	%rd8, %rd4, %rd7;
	st.global.u8 	[%rd8], %r15;
$L__BB0_2:
	ret;

}
	// .globl	_Z5sobelPhS_ii
.visible .entry _Z5sobelPhS_ii(
	.param .u64 .ptr .align 1 _Z5sobelPhS_ii_param_0,
	.param .u64 .ptr .align 1 _Z5sobelPhS_ii_param_1,
	.param .u32 _Z5sobelPhS_ii_param_2,
	.param .u32 _Z5sobelPhS_ii_param_3
)
{
	.reg .pred 	%p<20>;
	.reg .b16 	%rs<8>;
	.reg .b32 	%r<38>;
	.reg .b32 	%f<24>;
	.reg .b64 	%rd<39>;

	ld.param.u64 	%rd1, [_Z5sobelPhS_ii_param_0];
	ld.param.u64 	%rd2, [_Z5sobelPhS_ii_param_1];
	ld.param.u32 	%r5, [_Z5sobelPhS_ii_param_2];
	ld.param.u32 	%r4, [_Z5sobelPhS_ii_param_3];
	mov.u32 	%r6, %ctaid.x;
	mov.u32 	%r7, %ntid.x;
	mov.u32 	%r8, %tid.x;
	mad.lo.s32 	%r1, %r6, %r7, %r8;
	mov.u32 	%r9, %ctaid.y;
	mov.u32 	%r10, %ntid.y;
	mov.u32 	%r11, %tid.y;
	mad.lo.s32 	%r12, %r9, %r10, %r11;
	setp.ge.s32 	%p1, %r1, %r4;
	setp.ge.s32 	%p2, %r12, %r5;
	or.pred  	%p3, %p1, %p2;
	@%p3 bra 	$L__BB1_2;
	cvta.to.global.u64 	%rd3, %rd1;
	cvta.to.global.u64 	%rd4, %rd2;
	mul.lo.s32 	%r13, %r4, %r12;
	add.s32 	%r14, %r13, %r1;
	mul.lo.s32 	%r15, %r4, %r5;
	cvt.s64.s32 	%rd5, %r14;
	sub.s32 	%r16, %r13, %r4;
	add.s32 	%r17, %r1, %r16;
	add.s32 	%r18, %r17, -1;
	setp.gt.s32 	%p4, %r18, -1;
	setp.lt.s32 	%p5, %r18, %r15;
	cvt.u64.u32 	%rd6, %r18;
	selp.b64 	%rd7, %rd6, %rd5, %p5;
	selp.b64 	%rd8, %rd7, %rd5, %p4;
	add.s64 	%rd9, %rd4, %rd8;
	ld.global.u8 	%rs1, [%rd9];
	cvt.rn.f32.u16 	%f1, %rs1;
	add.s32 	%r19, %r17, 1;
	setp.gt.s32 	%p6, %r19, -1;
	setp.lt.s32 	%p7, %r19, %r15;
	cvt.u64.u32 	%rd10, %r19;
	selp.b64 	%rd11, %rd10, %rd5, %p7;
	selp.b64 	%rd12, %rd11, %rd5, %p6;
	add.s64 	%rd13, %rd4, %rd12;
	ld.global.u8 	%rs2, [%rd13];
	cvt.u32.u16 	%r20, %rs2;
	neg.s32 	%r21, %r20;
	cvt.rn.f32.s32 	%f2, %r21;
	add.f32 	%f3, %f1, %f2;
	add.s32 	%r22, %r14, -1;
	setp.gt.s32 	%p8, %r22, -1;
	setp.lt.s32 	%p9, %r22, %r15;
	cvt.u64.u32 	%rd14, %r22;
	selp.b64 	%rd15, %rd14, %rd5, %p9;
	selp.b64 	%rd16, %rd15, %rd5, %p8;
	add.s64 	%rd17, %rd4, %rd16;
	ld.global.u8 	%rs3, [%rd17];
	mul.wide.u16 	%r23, %rs3, 2;
	cvt.rn.f32.u32 	%f4, %r23;
	add.f32 	%f5, %f3, %f4;
	add.s32 	%r24, %r14, 1;
	setp.gt.s32 	%p10, %r24, -1;
	setp.lt.s32 	%p11, %r24, %r15;
	cvt.u64.u32 	%rd18, %r24;
	selp.b64 	%rd19, %rd18, %rd5, %p11;
	selp.b64 	%rd20, %rd19, %rd5, %p10;
	add.s64 	%rd21, %rd4, %rd20;
	ld.global.u8 	%rs4, [%rd21];
	mul.wide.u16 	%r25, %rs4, 2;
	neg.s32 	%r26, %r25;
	cvt.rn.f32.s32 	%f6, %r26;
	add.f32 	%f7, %f5, %f6;
	add.s32 	%r27, %r22, %r4;
	setp.gt.s32 	%p12, %r27, -1;
	setp.lt.s32 	%p13, %r27, %r15;
	cvt.u64.u32 	%rd22, %r27;
	selp.b64 	%rd23, %rd22, %rd5, %p13;
	selp.b64 	%rd24, %rd23, %rd5, %p12;
	add.s64 	%rd25, %rd4, %rd24;
	ld.global.u8 	%rs5, [%rd25];
	cvt.rn.f32.u16 	%f8, %rs5;
	add.f32 	%f9, %f7, %f8;
	add.s32 	%r28, %r27, 2;
	setp.gt.s32 	%p14, %r28, -1;
	setp.lt.s32 	%p15, %r28, %r15;
	cvt.u64.u32 	%rd26, %r28;
	selp.b64 	%rd27, %rd26, %rd5, %p15;
	selp.b64 	%rd28, %rd27, %rd5, %p14;
	add.s64 	%rd29, %rd4, %rd28;
	ld.global.u8 	%r29, [%rd29];
	neg.s32 	%r30, %r29;
	cvt.rn.f32.s32 	%f10, %r30;
	add.f32 	%f11, %f9, %f10;
	setp.gt.s32 	%p16, %r17, -1;
	setp.lt.s32 	%p17, %r17, %r15;
	cvt.u64.u32 	%rd30, %r17;
	selp.b64 	%rd31, %rd30, %rd5, %p17;
	selp.b64 	%rd32, %rd31, %rd5, %p16;
	add.s64 	%rd33, %rd4, %rd32;
	ld.global.u8 	%rs6, [%rd33];
	mul.wide.u16 	%r31, %rs6, 2;
	cvt.rn.f32.u32 	%f12, %r31;
	add.f32 	%f13, %f1, %f12;
	cvt.rn.f32.u16 	%f14, %rs2;
	add.f32 	%f15, %f13, %f14;
	cvt.u32.u16 	%r32, %rs5;
	neg.s32 	%r33, %r32;
	cvt.rn.f32.s32 	%f16, %r33;
	add.f32 	%f17, %f15, %f16;
	add.s32 	%r34, %r14, %r4;
	setp.gt.s32 	%p18, %r34, -1;
	setp.lt.s32 	%p19, %r34, %r15;
	cvt.u64.u32 	%rd34, %r34;
	selp.b64 	%rd35, %rd34, %rd5, %p19;
	selp.b64 	%rd36, %rd35, %rd5, %p18;
	add.s64 	%rd37, %rd4, %rd36;
	ld.global.u8 	%rs7, [%rd37];
	mul.wide.u16 	%r35, %rs7, 2;
	neg.s32 	%r36, %r35;
	cvt.rn.f32.s32 	%f18, %r36;
	add.f32 	%f19, %f17, %f18;
	add.f32 	%f20, %f19, %f10;
	mul.f32 	%f21, %f20, %f20;
	fma.rn.f32 	%f22, %f11, %f11, %f21;
	sqrt.rn.f32 	%f23, %f22;
	cvt.rzi.u32.f32 	%r37, %f23;
	add.s64 	%rd38, %rd3, %rd5;
	st.global.u8 	[%rd38], %r37;
$L__BB1_2:
	ret;

}


// ===== COMPILED SASS (sm_100) =====

	.target	sm_100

	.elftype	@"ET_EXEC"


//--------------------- .note.nv.tkinfo           --------------------------
	.section	.note.nv.tkinfo,"",@"SHT_NOTE"
	.sectionflags	@"SHF_NOTE_NV_TKINFO"
	.tkinfo
        /*0018*/ 	.word	0x00000002
        /*0030*/ 	.string	""
        /*0030*/ 	.string	"ptxas"
        /*0030*/ 	.string	"Cuda compilation tools, release 13.0, V13.0.88"
        /*0030*/ 	.string	"Build cuda_13.0.r13.0/compiler.36424714_0"
        /*0030*/ 	.string	"-arch sm_100 -m 64 "



//--------------------- .note.nv.cuinfo           --------------------------
	.section	.note.nv.cuinfo,"",@"SHT_NOTE"
	.sectionflags	@"SHF_NOTE_NV_CUINFO"
        /*0018*/ 	.short	0x0002
        /*001a*/ 	.short	0x0064
        /*001c*/ 	.short	0x0082
	.zero		2


//--------------------- .nv.info                  --------------------------
	.section	.nv.info,"",@"SHT_CUDA_INFO"
	.align	4


	//----- nvinfo : EIATTR_REGCOUNT
	.align		4
        /*0000*/ 	.byte	0x04, 0x2f
        /*0002*/ 	.short	(.L_1 - .L_0)
	.align		4
.L_0:
        /*0004*/ 	.word	index@(_Z12colorConvertPhS_ii)
        /*0008*/ 	.word	0x0000000e


	//----- nvinfo : EIATTR_FRAME_SIZE
	.align		4
.L_1:
        /*000c*/ 	.byte	0x04, 0x11
        /*000e*/ 	.short	(.L_3 - .L_2)
	.align		4
.L_2:
        /*0010*/ 	.word	index@(_Z12colorConvertPhS_ii)
        /*0014*/ 	.word	0x00000000


	//----- nvinfo : EIATTR_REGCOUNT
	.align		4
.L_3:
        /*0018*/ 	.byte	0x04, 0x2f
        /*001a*/ 	.short	(.L_5 - .L_4)
	.align		4
.L_4:
        /*001c*/ 	.word	index@(_Z5sobelPhS_ii)
        /*0020*/ 	.word	0x0000001c


	//----- nvinfo : EIATTR_FRAME_SIZE
	.align		4
.L_5:
        /*0024*/ 	.byte	0x04, 0x11
        /*0026*/ 	.short	(.L_7 - .L_6)
	.align		4
.L_6:
        /*0028*/ 	.word	index@($__internal_0_$__cuda_sm20_sqrt_rn_f32_slowpath)
        /*002c*/ 	.word	0x00000000


	//----- nvinfo : EIATTR_FRAME_SIZE
	.align		4
.L_7:
        /*0030*/ 	.byte	0x04, 0x11
        /*0032*/ 	.short	(.L_9 - .L_8)
	.align		4
.L_8:
        /*0034*/ 	.word	index@(_Z5sobelPhS_ii)
        /*0038*/ 	.word	0x00000000


	//----- nvinfo : EIATTR_MIN_STACK_SIZE
	.align		4
.L_9:
        /*003c*/ 	.byte	0x04, 0x12
        /*003e*/ 	.short	(.L_11 - .L_10)
	.align		4
.L_10:
        /*0040*/ 	.word	index@(_Z5sobelPhS_ii)
        /*0044*/ 	.word	0x00000000


	//----- nvinfo : EIATTR_MIN_STACK_SIZE
	.align		4
.L_11:
        /*0048*/ 	.byte	0x04, 0x12
        /*004a*/ 	.short	(.L_13 - .L_12)
	.align		4
.L_12:
        /*004c*/ 	.word	index@(_Z12colorConvertPhS_ii)
        /*0050*/ 	.word	0x00000000
.L_13:


//--------------------- .nv.compat                --------------------------
	.section	.nv.compat,"",@"SHT_CUDA_COMPAT_INFO"
	.align	4
        /*0000*/ 	.byte	0x02, 0x09, 0x00, 0x00, 0x02, 0x02, 0x01, 0x00, 0x02, 0x05, 0x05, 0x00, 0x03, 0x07, 0x01, 0x01
        /*0010*/ 	.byte	0x02, 0x03, 0x00, 0x00, 0x02, 0x06, 0x01, 0x00, 0x04, 0x0b, 0x08, 0x00, 0x01, 0x00, 0x00, 0x00
        /*0020*/ 	.byte	0x00, 0x00, 0x00, 0x00


//--------------------- .nv.info._Z5sobelPhS_ii   --------------------------
	.section	.nv.info._Z5sobelPhS_ii,"",@"SHT_CUDA_INFO"
	.sectionflags	@""
	.align	4


	//----- nvinfo : EIATTR_CUDA_API_VERSION
	.align		4
        /*0000*/ 	.byte	0x04, 0x37
        /*0002*/ 	.short	(.L_15 - .L_14)
.L_14:
        /*0004*/ 	.word	0x00000082


	//----- nvinfo : EIATTR_KPARAM_INFO
	.align		4
.L_15:
        /*0008*/ 	.byte	0x04, 0x17
        /*000a*/ 	.short	(.L_17 - .L_16)
.L_16:
        /*000c*/ 	.word	0x00000000
        /*0010*/ 	.short	0x0003
        /*0012*/ 	.short	0x0014
        /*0014*/ 	.byte	0x00, 0xf0, 0x11, 0x00


	//----- nvinfo : EIATTR_KPARAM_INFO
	.align		4
.L_17:
        /*0018*/ 	.byte	0x04, 0x17
        /*001a*/ 	.short	(.L_19 - .L_18)
.L_18:
        /*001c*/ 	.word	0x00000000
        /*0020*/ 	.short	0x0002
        /*0022*/ 	.short	0x0010
        /*0024*/ 	.byte	0x00, 0xf0, 0x11, 0x00


	//----- nvinfo : EIATTR_KPARAM_INFO
	.align		4
.L_19:
        /*0028*/ 	.byte	0x04, 0x17
        /*002a*/ 	.short	(.L_21 - .L_20)
.L_20:
        /*002c*/ 	.word	0x00000000
        /*0030*/ 	.short	0x0001
        /*0032*/ 	.short	0x0008
        /*0034*/ 	.byte	0x00, 0xf5, 0x21, 0x00


	//----- nvinfo : EIATTR_KPARAM_INFO
	.align		4
.L_21:
        /*0038*/ 	.byte	0x04, 0x17
        /*003a*/ 	.short	(.L_23 - .L_22)
.L_22:
        /*003c*/ 	.word	0x00000000
        /*0040*/ 	.short	0x0000
        /*0042*/ 	.short	0x0000
        /*0044*/ 	.byte	0x00, 0xf5, 0x21, 0x00


	//----- nvinfo : EIATTR_SPARSE_MMA_MASK
	.align		4
.L_23:
        /*0048*/ 	.byte	0x03, 0x50
        /*004a*/ 	.short	0x0000


	//----- nvinfo : EIATTR_MAXREG_COUNT
	.align		4
        /*004c*/ 	.byte	0x03, 0x1b
        /*004e*/ 	.short	0x00ff


	//----- nvinfo : EIATTR_MERCURY_ISA_VERSION
	.align		4
        /*0050*/ 	.byte	0x03, 0x5f
        /*0052*/ 	.short	0x0101


	//----- nvinfo : EIATTR_VRC_CTA_INIT_COUNT
	.align		4
        /*0054*/ 	.byte	0x02, 0x4a
	.zero		1
	.zero		1


	//----- nvinfo : EIATTR_EXIT_INSTR_OFFSETS
	.align		4
        /*0058*/ 	.byte	0x04, 0x1c
        /*005a*/ 	.short	(.L_25 - .L_24)


	//   ....[0]....
.L_24:
        /*005c*/ 	.word	0x000000c0


	//   ....[1]....
        /*0060*/ 	.word	0x00000930


	//----- nvinfo : EIATTR_CRS_STACK_SIZE
	.align		4
.L_25:
        /*0064*/ 	.byte	0x04, 0x1e
        /*0066*/ 	.short	(.L_27 - .L_26)
.L_26:
        /*0068*/ 	.word	0x00000000


	//----- nvinfo : EIATTR_CBANK_PARAM_SIZE
	.align		4
.L_27:
        /*006c*/ 	.byte	0x03, 0x19
        /*006e*/ 	.short	0x0018


	//----- nvinfo : EIATTR_PARAM_CBANK
	.align		4
        /*0070*/ 	.byte	0x04, 0x0a
        /*0072*/ 	.short	(.L_29 - .L_28)
	.align		4
.L_28:
        /*0074*/ 	.word	index@(.nv.constant0._Z5sobelPhS_ii)
        /*0078*/ 	.short	0x0380
        /*007a*/ 	.short	0x0018


	//----- nvinfo : EIATTR_SW_WAR
	.align		4
.L_29:
        /*007c*/ 	.byte	0x04, 0x36
        /*007e*/ 	.short	(.L_31 - .L_30)
.L_30:
        /*0080*/ 	.word	0x00000008
.L_31:


//--------------------- .nv.info._Z12colorConvertPhS_ii --------------------------
	.section	.nv.info._Z12colorConvertPhS_ii,"",@"SHT_CUDA_INFO"
	.sectionflags	@""
	.align	4


	//----- nvinfo : EIATTR_CUDA_API_VERSION
	.align		4
        /*0000*/ 	.byte	0x04, 0x37
        /*0002*/ 	.short	(.L_33 - .L_32)
.L_32:
        /*0004*/ 	.word	0x00000082


	//----- nvinfo : EIATTR_KPARAM_INFO
	.align		4
.L_33:
        /*0008*/ 	.byte	0x04, 0x17
        /*000a*/ 	.short	(.L_35 - .L_34)
.L_34:
        /*000c*/ 	.word	0x00000000
        /*0010*/ 	.short	0x0003
        /*0012*/ 	.short	0x0014
        /*0014*/ 	.byte	0x00, 0xf0, 0x11, 0x00


	//----- nvinfo : EIATTR_KPARAM_INFO
	.align		4
.L_35:
        /*0018*/ 	.byte	0x04, 0x17
        /*001a*/ 	.short	(.L_37 - .L_36)
.L_36:
        /*001c*/ 	.word	0x00000000
        /*0020*/ 	.short	0x0002
        /*0022*/ 	.short	0x0010
        /*0024*/ 	.byte	0x00, 0xf0, 0x11, 0x00


	//----- nvinfo : EIATTR_KPARAM_INFO
	.align		4
.L_37:
        /*0028*/ 	.byte	0x04, 0x17
        /*002a*/ 	.short	(.L_39 - .L_38)
.L_38:
        /*002c*/ 	.word	0x00000000
        /*0030*/ 	.short	0x0001
        /*0032*/ 	.short	0x0008
        /*0034*/ 	.byte	0x00, 0xf5, 0x21, 0x00


	//----- nvinfo : EIATTR_KPARAM_INFO
	.align		4
.L_39:
        /*0038*/ 	.byte	0x04, 0x17
        /*003a*/ 	.short	(.L_41 - .L_40)
.L_40:
        /*003c*/ 	.word	0x00000000
        /*0040*/ 	.short	0x0000
        /*0042*/ 	.short	0x0000
        /*0044*/ 	.byte	0x00, 0xf5, 0x21, 0x00


	//----- nvinfo : EIATTR_SPARSE_MMA_MASK
	.align		4
.L_41:
        /*0048*/ 	.byte	0x03, 0x50
        /*004a*/ 	.short	0x0000


	//----- nvinfo : EIATTR_MAXREG_COUNT
	.align		4
        /*004c*/ 	.byte	0x03, 0x1b
        /*004e*/ 	.short	0x00ff


	//----- nvinfo : EIATTR_MERCURY_ISA_VERSION
	.align		4
        /*0050*/ 	.byte	0x03, 0x5f
        /*0052*/ 	.short	0x0101


	//----- nvinfo : EIATTR_VRC_CTA_INIT_COUNT
	.align		4
        /*0054*/ 	.byte	0x02, 0x4a
	.zero		1
	.zero		1


	//----- nvinfo : EIATTR_EXIT_INSTR_OFFSETS
	.align		4
        /*0058*/ 	.byte	0x04, 0x1c
        /*005a*/ 	.short	(.L_43 - .L_42)


	//   ....[0]....
.L_42:
        /*005c*/ 	.word	0x000000c0


	//   ....[1]....
        /*0060*/ 	.word	0x00000260


	//----- nvinfo : EIATTR_CBANK_PARAM_SIZE
	.align		4
.L_43:
        /*0064*/ 	.byte	0x03, 0x19
        /*0066*/ 	.short	0x0018


	//----- nvinfo : EIATTR_PARAM_CBANK
	.align		4
        /*0068*/ 	.byte	0x04, 0x0a
        /*006a*/ 	.short	(.L_45 - .L_44)
	.align		4
.L_44:
        /*006c*/ 	.word	index@(.nv.constant0._Z12colorConvertPhS_ii)
        /*0070*/ 	.short	0x0380
        /*0072*/ 	.short	0x0018


	//----- nvinfo : EIATTR_SW_WAR
	.align		4
.L_45:
        /*0074*/ 	.byte	0x04, 0x36
        /*0076*/ 	.short	(.L_47 - .L_46)
.L_46:
        /*0078*/ 	.word	0x00000008
.L_47:


//--------------------- .nv.callgraph             --------------------------
	.section	.nv.callgraph,"",@"SHT_CUDA_CALLGRAPH"
	.align	4
	.sectionentsize	8
	.align		4
        /*0000*/ 	.word	0x00000000
	.align		4
        /*0004*/ 	.word	0xffffffff
	.align		4
        /*0008*/ 	.word	0x00000000
	.align		4
        /*000c*/ 	.word	0xfffffffe
	.align		4
        /*0010*/ 	.word	0x00000000
	.align		4
        /*0014*/ 	.word	0xfffffffd
	.align		4
        /*0018*/ 	.word	0x00000000
	.align		4
        /*001c*/ 	.word	0xfffffffc


//--------------------- .text._Z5sobelPhS_ii      --------------------------
	.section	.text._Z5sobelPhS_ii,"ax",@progbits
	.align	128
        .global         _Z5sobelPhS_ii
        .type           _Z5sobelPhS_ii,@function
        .size           _Z5sobelPhS_ii,(.L_x_6 - _Z5sobelPhS_ii)
        .other          _Z5sobelPhS_ii,@"STO_CUDA_ENTRY STV_DEFAULT"
_Z5sobelPhS_ii:
.text._Z5sobelPhS_ii:
[----:B------:R-:W-:Y:S01]  /*0000*/  LDC R1, c[0x0][0x37c] ;  /* 0x0000df00ff017b82 */ /* 0x000fe20000000800 */
[----:B------:R-:W0:Y:S07]  /*0010*/  S2R R5, SR_TID.Y ;  /* 0x0000000000057919 */ /* 0x000e2e0000002200 */
[----:B------:R-:W1:Y:S01]  /*0020*/  LDC R0, c[0x0][0x360] ;  /* 0x0000d800ff007b82 */ /* 0x000e620000000800 */
[----:B------:R-:W1:Y:S07]  /*0030*/  S2R R3, SR_TID.X ;  /* 0x0000000000037919 */ /* 0x000e6e0000002100 */
[----:B------:R-:W0:Y:S08]  /*0040*/  S2UR UR5, SR_CTAID.Y ;  /* 0x00000000000579c3 */ /* 0x000e300000002600 */
[----:B------:R-:W0:Y:S08]  /*0050*/  LDC R2, c[0x0][0x364] ;  /* 0x0000d900ff027b82 */ /* 0x000e300000000800 */
[----:B------:R-:W1:Y:S08]  /*0060*/  S2UR UR4, SR_CTAID.X ;  /* 0x00000000000479c3 */ /* 0x000e700000002500 */
[----:B------:R-:W2:Y:S01]  /*0070*/  LDC.64 R8, c[0x0][0x390] ;  /* 0x0000e400ff087b82 */ /* 0x000ea20000000a00 */
[----:B0-----:R-:W-:-:S02]  /*0080*/  IMAD R2, R2, UR5, R5 ;  /* 0x0000000502027c24 */ /* 0x001fc4000f8e0205 */
[----:B-1----:R-:W-:-:S03]  /*0090*/  IMAD R0, R0, UR4, R3 ;  /* 0x0000000400007c24 */ /* 0x002fc6000f8e0203 */
[----:B--2---:R-:W-:-:S04]  /*00a0*/  ISETP.GE.AND P0, PT, R2, R8, PT ;  /* 0x000000080200720c */ /* 0x004fc80003f06270 */
[----:B------:R-:W-:-:S13]  /*00b0*/  ISETP.GE.OR P0, PT, R0, R9, P0 ;  /* 0x000000090000720c */ /* 0x000fda0000706670 */
[----:B------:R-:W-:Y:S05]  /*00c0*/  @P0 EXIT ;  /* 0x000000000000094d */ /* 0x000fea0003800000 */
[CC--:B------:R-:W-:Y:S01]  /*00d0*/  IMAD R3, R2.reuse, R9.reuse, -R9 ;  /* 0x0000000902037224 */ /* 0x0c0fe200078e0a09 */
[----:B------:R-:W0:Y:S01]  /*00e0*/  LDCU.64 UR6, c[0x0][0x388] ;  /* 0x00007100ff0677ac */ /* 0x000e220008000a00 */
[-C--:B------:R-:W-:Y:S02]  /*00f0*/  IMAD R4, R2, R9.reuse, R0 ;  /* 0x0000000902047224 */ /* 0x080fe400078e0200 */
[----:B------:R-:W-:Y:S01]  /*0100*/  IMAD.IADD R3, R0, 0x1, R3 ;  /* 0x0000000100037824 */ /* 0x000fe200078e0203 */
[----:B------:R-:W1:Y:S01]  /*0110*/  LDCU.64 UR4, c[0x0][0x358] ;  /* 0x00006b00ff0477ac */ /* 0x000e620008000a00 */
[----:B------:R-:W-:Y:S01]  /*0120*/  IMAD R0, R8, R9, RZ ;  /* 0x0000000908007224 */ /* 0x000fe200078e02ff */
[----:B------:R-:W-:Y:S01]  /*0130*/  SHF.R.S32.HI R2, RZ, 0x1f, R4 ;  /* 0x0000001fff027819 */ /* 0x000fe20000011404 */
[C---:B------:R-:W-:Y:S01]  /*0140*/  VIADD R5, R3.reuse, 0xffffffff ;  /* 0xffffffff03057836 */ /* 0x040fe20000000000 */
[C---:B------:R-:W-:Y:S01]  /*0150*/  ISETP.GT.AND P5, PT, R3.reuse, -0x1, PT ;  /* 0xffffffff0300780c */ /* 0x040fe20003fa4270 */
[C---:B------:R-:W-:Y:S01]  /*0160*/  VIADD R7, R4.reuse, 0xffffffff ;  /* 0xffffffff04077836 */ /* 0x040fe20000000000 */
[CC--:B------:R-:W-:Y:S01]  /*0170*/  ISETP.GE.AND P4, PT, R3.reuse, R0.reuse, PT ;  /* 0x000000000300720c */ /* 0x0c0fe20003f86270 */
[----:B------:R-:W-:Y:S01]  /*0180*/  VIADD R13, R3, 0x1 ;  /* 0x00000001030d7836 */ /* 0x000fe20000000000 */
[----:B------:R-:W-:Y:S01]  /*0190*/  ISETP.GE.AND P3, PT, R5, R0, PT ;  /* 0x000000000500720c */ /* 0x000fe20003f66270 */
[C---:B------:R-:W-:Y:S01]  /*01a0*/  VIADD R15, R4.reuse, 0x1 ;  /* 0x00000001040f7836 */ /* 0x040fe20000000000 */
[----:B------:R-:W-:Y:S01]  /*01b0*/  SEL R3, R3, R4, !P4 ;  /* 0x0000000403037207 */ /* 0x000fe20006000000 */
[--C-:B------:R-:W-:Y:S01]  /*01c0*/  IMAD.IADD R11, R4, 0x1, R9.reuse ;  /* 0x00000001040b7824 */ /* 0x100fe200078e0209 */
[C---:B------:R-:W-:Y:S01]  /*01d0*/  ISETP.GE.AND P6, PT, R7.reuse, R0, PT ;  /* 0x000000000700720c */ /* 0x040fe20003fc6270 */
[----:B------:R-:W-:Y:S01]  /*01e0*/  IMAD.IADD R9, R7, 0x1, R9 ;  /* 0x0000000107097824 */ /* 0x000fe200078e0209 */
[----:B------:R-:W-:-:S02]  /*01f0*/  SEL R17, R2, RZ, P4 ;  /* 0x000000ff02117207 */ /* 0x000fc40002000000 */
[C---:B------:R-:W-:Y:S02]  /*0200*/  ISETP.GT.AND P2, PT, R5.reuse, -0x1, PT ;  /* 0xffffffff0500780c */ /* 0x040fe40003f44270 */
[-C--:B------:R-:W-:Y:S02]  /*0210*/  SEL R19, R5, R4.reuse, !P3 ;  /* 0x0000000405137207 */ /* 0x080fe40005800000 */
[----:B------:R-:W-:Y:S02]  /*0220*/  SEL R16, R3, R4, P5 ;  /* 0x0000000403107207 */ /* 0x000fe40002800000 */
[----:B------:R-:W-:Y:S02]  /*0230*/  ISETP.GT.AND P0, PT, R7, -0x1, PT ;  /* 0xffffffff0700780c */ /* 0x000fe40003f04270 */
[----:B------:R-:W-:Y:S02]  /*0240*/  SEL R3, R17, R2, P5 ;  /* 0x0000000211037207 */ /* 0x000fe40002800000 */
[----:B------:R-:W-:Y:S01]  /*0250*/  SEL R5, R7, R4, !P6 ;  /* 0x0000000407057207 */ /* 0x000fe20007000000 */
[----:B------:R-:W-:Y:S01]  /*0260*/  VIADD R7, R9, 0x2 ;  /* 0x0000000209077836 */ /* 0x000fe20000000000 */
[----:B------:R-:W-:-:S02]  /*0270*/  ISETP.GE.AND P5, PT, R13, R0, PT ;  /* 0x000000000d00720c */ /* 0x000fc40003fa6270 */
[C---:B------:R-:W-:Y:S02]  /*0280*/  SEL R17, R2.reuse, RZ, P6 ;  /* 0x000000ff02117207 */ /* 0x040fe40003000000 */
[----:B------:R-:W-:Y:S02]  /*0290*/  ISETP.GT.AND P4, PT, R13, -0x1, PT ;  /* 0xffffffff0d00780c */ /* 0x000fe40003f84270 */
[-C--:B------:R-:W-:Y:S02]  /*02a0*/  SEL R18, R5, R4.reuse, P0 ;  /* 0x0000000405127207 */ /* 0x080fe40000000000 */
[----:B------:R-:W-:Y:S02]  /*02b0*/  SEL R13, R13, R4, !P5 ;  /* 0x000000040d0d7207 */ /* 0x000fe40006800000 */
[----:B------:R-:W-:Y:S02]  /*02c0*/  SEL R5, R17, R2, P0 ;  /* 0x0000000211057207 */ /* 0x000fe40000000000 */
[----:B------:R-:W-:-:S02]  /*02d0*/  SEL R17, R2, RZ, P5 ;  /* 0x000000ff02117207 */ /* 0x000fc40002800000 */
[----:B------:R-:W-:Y:S02]  /*02e0*/  SEL R21, R2, RZ, P3 ;  /* 0x000000ff02157207 */ /* 0x000fe40001800000 */
[-C--:B------:R-:W-:Y:S02]  /*02f0*/  SEL R12, R19, R4.reuse, P2 ;  /* 0x00000004130c7207 */ /* 0x080fe40001000000 */
[----:B------:R-:W-:Y:S02]  /*0300*/  SEL R20, R13, R4, P4 ;  /* 0x000000040d147207 */ /* 0x000fe40002000000 */
[-C--:B------:R-:W-:Y:S02]  /*0310*/  SEL R6, R17, R2.reuse, P4 ;  /* 0x0000000211067207 */ /* 0x080fe40002000000 */
[----:B------:R-:W-:Y:S02]  /*0320*/  SEL R8, R21, R2, P2 ;  /* 0x0000000215087207 */ /* 0x000fe40001000000 */
[----:B0-----:R-:W-:-:S02]  /*0330*/  IADD3 R12, P4, PT, R12, UR6, RZ ;  /* 0x000000060c0c7c10 */ /* 0x001fc4000ff9e0ff */
[----:B------:R-:W-:Y:S02]  /*0340*/  IADD3 R20, P5, PT, R20, UR6, RZ ;  /* 0x0000000614147c10 */ /* 0x000fe4000ffbe0ff */
[-C--:B------:R-:W-:Y:S02]  /*0350*/  ISETP.GE.AND P1, PT, R15, R0.reuse, PT ;  /* 0x000000000f00720c */ /* 0x080fe40003f26270 */
[----:B------:R-:W-:Y:S02]  /*0360*/  IADD3 R18, P2, PT, R18, UR6, RZ ;  /* 0x0000000612127c10 */ /* 0x000fe4000ff5e0ff */
[----:B------:R-:W-:Y:S02]  /*0370*/  IADD3.X R13, PT, PT, R8, UR7, RZ, P4, !PT ;  /* 0x00000007080d7c10 */ /* 0x000fe4000a7fe4ff */
[-C--:B------:R-:W-:Y:S02]  /*0380*/  ISETP.GE.AND P3, PT, R11, R0.reuse, PT ;  /* 0x000000000b00720c */ /* 0x080fe40003f66270 */
[----:B------:R-:W-:-:S02]  /*0390*/  ISETP.GE.AND P6, PT, R9, R0, PT ;  /* 0x000000000900720c */ /* 0x000fc40003fc6270 */
[----:B------:R-:W-:Y:S02]  /*03a0*/  IADD3.X R21, PT, PT, R6, UR7, RZ, P5, !PT ;  /* 0x0000000706157c10 */ /* 0x000fe4000affe4ff */
[----:B------:R-:W-:Y:S02]  /*03b0*/  IADD3 R16, P0, PT, R16, UR6, RZ ;  /* 0x0000000610107c10 */ /* 0x000fe4000ff1e0ff */
[----:B------:R-:W-:Y:S01]  /*03c0*/  IADD3.X R19, PT, PT, R5, UR7, RZ, P2, !PT ;  /* 0x0000000705137c10 */ /* 0x000fe200097fe4ff */
[----:B-1----:R-:W2:Y:S01]  /*03d0*/  LDG.E.U8 R6, desc[UR4][R20.64] ;  /* 0x0000000414067981 */ /* 0x002ea2000c1e1100 */
[C---:B------:R-:W-:Y:S02]  /*03e0*/  ISETP.GT.AND P5, PT, R15.reuse, -0x1, PT ;  /* 0xffffffff0f00780c */ /* 0x040fe40003fa4270 */
[----:B------:R-:W-:Y:S01]  /*03f0*/  SEL R23, R15, R4, !P1 ;  /* 0x000000040f177207 */ /* 0x000fe20004800000 */
[----:B------:R0:W3:Y:S01]  /*0400*/  LDG.E.U8 R5, desc[UR4][R12.64] ;  /* 0x000000040c057981 */ /* 0x0000e2000c1e1100 */
[----:B------:R-:W-:-:S02]  /*0410*/  ISETP.GT.AND P2, PT, R11, -0x1, PT ;  /* 0xffffffff0b00780c */ /* 0x000fc40003f44270 */
[-C--:B------:R-:W-:Y:S02]  /*0420*/  SEL R11, R11, R4.reuse, !P3 ;  /* 0x000000040b0b7207 */ /* 0x080fe40005800000 */
[----:B------:R-:W-:Y:S02]  /*0430*/  ISETP.GT.AND P4, PT, R9, -0x1, PT ;  /* 0xffffffff0900780c */ /* 0x000fe40003f84270 */
[C---:B------:R-:W-:Y:S02]  /*0440*/  SEL R15, R2.reuse, RZ, P3 ;  /* 0x000000ff020f7207 */ /* 0x040fe40001800000 */
[----:B------:R-:W-:Y:S02]  /*0450*/  IADD3.X R17, PT, PT, R3, UR7, RZ, P0, !PT ;  /* 0x0000000703117c10 */ /* 0x000fe400087fe4ff */
[-C--:B0-----:R-:W-:Y:S02]  /*0460*/  SEL R13, R9, R4.reuse, !P6 ;  /* 0x00000004090d7207 */ /* 0x081fe40007000000 */
[----:B------:R-:W-:Y:S01]  /*0470*/  SEL R25, R2, RZ, P1 ;  /* 0x000000ff02197207 */ /* 0x000fe20000800000 */
[----:B------:R0:W4:Y:S01]  /*0480*/  LDG.E.U8 R3, desc[UR4][R16.64] ;  /* 0x0000000410037981 */ /* 0x000122000c1e1100 */
[----:B------:R-:W-:-:S02]  /*0490*/  SEL R10, R23, R4, P5 ;  /* 0x00000004170a7207 */ /* 0x000fc40002800000 */
[----:B------:R-:W-:Y:S02]  /*04a0*/  ISETP.GE.AND P0, PT, R7, R0, PT ;  /* 0x000000000700720c */ /* 0x000fe40003f06270 */
[----:B------:R-:W-:Y:S01]  /*04b0*/  SEL R8, R11, R4, P2 ;  /* 0x000000040b087207 */ /* 0x000fe20001000000 */
[----:B------:R1:W5:Y:S01]  /*04c0*/  LDG.E.U8 R0, desc[UR4][R18.64] ;  /* 0x0000000412007981 */ /* 0x000362000c1e1100 */
[----:B------:R-:W-:Y:S02]  /*04d0*/  SEL R11, R2, RZ, P6 ;  /* 0x000000ff020b7207 */ /* 0x000fe40003000000 */
[----:B------:R-:W-:Y:S02]  /*04e0*/  SEL R9, R15, R2, P2 ;  /* 0x000000020f097207 */ /* 0x000fe40001000000 */
[----:B------:R-:W-:Y:S02]  /*04f0*/  SEL R12, R13, R4, P4 ;  /* 0x000000040d0c7207 */ /* 0x000fe40002000000 */
[----:B------:R-:W-:-:S02]  /*0500*/  SEL R14, R25, R2, P5 ;  /* 0x00000002190e7207 */ /* 0x000fc40002800000 */
[C---:B------:R-:W-:Y:S02]  /*0510*/  ISETP.GT.AND P1, PT, R7.reuse, -0x1, PT ;  /* 0xffffffff0700780c */ /* 0x040fe40003f24270 */
[----:B------:R-:W-:Y:S02]  /*0520*/  IADD3 R10, P2, PT, R10, UR6, RZ ;  /* 0x000000060a0a7c10 */ /* 0x000fe4000ff5e0ff */
[----:B------:R-:W-:Y:S02]  /*0530*/  SEL R7, R7, R4, !P0 ;  /* 0x0000000407077207 */ /* 0x000fe40004000000 */
[----:B------:R-:W-:Y:S02]  /*0540*/  SEL R13, R2, RZ, P0 ;  /* 0x000000ff020d7207 */ /* 0x000fe40000000000 */
[----:B------:R-:W-:Y:S02]  /*0550*/  SEL R15, R11, R2, P4 ;  /* 0x000000020b0f7207 */ /* 0x000fe40002000000 */
[----:B------:R-:W-:-:S02]  /*0560*/  IADD3 R12, P0, PT, R12, UR6, RZ ;  /* 0x000000060c0c7c10 */ /* 0x000fc4000ff1e0ff */
[----:B------:R-:W-:Y:S02]  /*0570*/  IADD3.X R11, PT, PT, R14, UR7, RZ, P2, !PT ;  /* 0x000000070e0b7c10 */ /* 0x000fe400097fe4ff */
[----:B------:R-:W-:Y:S02]  /*0580*/  SEL R14, R7, R4, P1 ;  /* 0x00000004070e7207 */ /* 0x000fe40000800000 */
[----:B------:R-:W-:Y:S01]  /*0590*/  SEL R7, R13, R2, P1 ;  /* 0x000000020d077207 */ /* 0x000fe20000800000 */
[----:B------:R-:W5:Y:S01]  /*05a0*/  LDG.E.U8 R10, desc[UR4][R10.64] ;  /* 0x000000040a0a7981 */ /* 0x000f62000c1e1100 */
[----:B------:R-:W-:Y:S02]  /*05b0*/  IADD3 R8, P3, PT, R8, UR6, RZ ;  /* 0x0000000608087c10 */ /* 0x000fe4000ff7e0ff */
[----:B------:R-:W-:Y:S02]  /*05c0*/  IADD3.X R13, PT, PT, R15, UR7, RZ, P0, !PT ;  /* 0x000000070f0d7c10 */ /* 0x000fe400087fe4ff */
[----:B------:R-:W-:-:S02]  /*05d0*/  IADD3.X R9, PT, PT, R9, UR7, RZ, P3, !PT ;  /* 0x0000000709097c10 */ /* 0x000fc40009ffe4ff */
[----:B------:R-:W-:Y:S01]  /*05e0*/  IADD3 R14, P0, PT, R14, UR6, RZ ;  /* 0x000000060e0e7c10 */ /* 0x000fe2000ff1e0ff */
[----:B------:R-:W5:Y:S03]  /*05f0*/  LDG.E.U8 R12, desc[UR4][R12.64] ;  /* 0x000000040c0c7981 */ /* 0x000f66000c1e1100 */
[----:B------:R-:W-:Y:S01]  /*0600*/  IADD3.X R15, PT, PT, R7, UR7, RZ, P0, !PT ;  /* 0x00000007070f7c10 */ /* 0x000fe200087fe4ff */
[----:B------:R-:W5:Y:S04]  /*0610*/  LDG.E.U8 R8, desc[UR4][R8.64] ;  /* 0x0000000408087981 */ /* 0x000f68000c1e1100 */
[----:B------:R-:W5:Y:S01]  /*0620*/  LDG.E.U8 R14, desc[UR4][R14.64] ;  /* 0x000000040e0e7981 */ /* 0x000f62000c1e1100 */
[----:B------:R-:W-:Y:S01]  /*0630*/  BSSY.RECONVERGENT B0, `(.L_x_0) ;  /* 0x000002a000007945 */ /* 0x000fe20003800200 */
[----:B--2---:R-:W2:Y:S01]  /*0640*/  I2F.U16 R7, R6 ;  /* 0x0000000600077306 */ /* 0x004ea20000101000 */
[----:B0-----:R-:W-:Y:S01]  /*0650*/  IMAD.MOV R16, RZ, RZ, -R6 ;  /* 0x000000ffff107224 */ /* 0x001fe200078e0a06 */
[----:B---3--:R-:W-:-:S04]  /*0660*/  I2FP.F32.U32 R5, R5 ;  /* 0x0000000500057245 */ /* 0x008fc80000201000 */
[----:B------:R-:W-:Y:S01]  /*0670*/  I2FP.F32.S32 R16, R16 ;  /* 0x0000001000107245 */ /* 0x000fe20000201400 */
[----:B----4-:R-:W-:-:S05]  /*0680*/  IMAD.SHL.U32 R3, R3, 0x2, RZ ;  /* 0x0000000203037824 */ /* 0x010fca00078e00ff */
[----:B-1----:R-:W-:Y:S01]  /*0690*/  I2FP.F32.U32 R18, R3 ;  /* 0x0000000300127245 */ /* 0x002fe20000201000 */
[----:B-----5:R-:W-:Y:S02]  /*06a0*/  IMAD.SHL.U32 R0, R0, 0x2, RZ ;  /* 0x0000000200007824 */ /* 0x020fe400078e00ff */
[C---:B------:R-:W-:Y:S02]  /*06b0*/  FADD R16, R5.reuse, R16 ;  /* 0x0000001005107221 */ /* 0x040fe40000000000 */
[----:B------:R-:W-:Y:S01]  /*06c0*/  FADD R18, R5, R18 ;  /* 0x0000001205127221 */ /* 0x000fe20000000000 */
[----:B------:R-:W-:-:S03]  /*06d0*/  I2FP.F32.U32 R3, R0 ;  /* 0x0000000000037245 */ /* 0x000fc60000201000 */
[----:B--2---:R-:W-:Y:S02]  /*06e0*/  FADD R7, R18, R7 ;  /* 0x0000000712077221 */ /* 0x004fe40000000000 */
[----:B------:R-:W-:Y:S01]  /*06f0*/  FADD R3, R16, R3 ;  /* 0x0000000310037221 */ /* 0x000fe20000000000 */
[----:B------:R-:W-:Y:S02]  /*0700*/  IMAD.U32 R0, R10, -0x2, RZ ;  /* 0xfffffffe0a007824 */ /* 0x000fe400078e00ff */
[----:B------:R-:W-:Y:S01]  /*0710*/  IMAD.MOV R6, RZ, RZ, -R12 ;  /* 0x000000ffff067224 */ /* 0x000fe200078e0a0c */
[----:B------:R-:W0:Y:S01]  /*0720*/  I2F.U16 R5, R12 ;  /* 0x0000000c00057306 */ /* 0x000e220000101000 */
[----:B------:R-:W-:-:S03]  /*0730*/  IMAD.U32 R8, R8, -0x2, RZ ;  /* 0xfffffffe08087824 */ /* 0x000fc600078e00ff */
[----:B------:R-:W-:Y:S02]  /*0740*/  I2FP.F32.S32 R6, R6 ;  /* 0x0000000600067245 */ /* 0x000fe40000201400 */
[----:B------:R-:W-:Y:S01]  /*0750*/  I2FP.F32.S32 R0, R0 ;  /* 0x0000000000007245 */ /* 0x000fe20000201400 */
[----:B------:R-:W-:Y:S01]  /*0760*/  IMAD.MOV R14, RZ, RZ, -R14 ;  /* 0x000000ffff0e7224 */ /* 0x000fe200078e0a0e */
[----:B------:R-:W-:Y:S01]  /*0770*/  I2FP.F32.S32 R9, R8 ;  /* 0x0000000800097245 */ /* 0x000fe20000201400 */
[----:B------:R-:W-:Y:S02]  /*0780*/  FADD R6, R7, R6 ;  /* 0x0000000607067221 */ /* 0x000fe40000000000 */
[----:B------:R-:W-:Y:S01]  /*0790*/  FADD R0, R3, R0 ;  /* 0x0000000003007221 */ /* 0x000fe20000000000 */
[----:B------:R-:W-:Y:S01]  /*07a0*/  I2FP.F32.S32 R3, R14 ;  /* 0x0000000e00037245 */ /* 0x000fe20000201400 */
[----:B------:R-:W-:Y:S02]  /*07b0*/  FADD R6, R6, R9 ;  /* 0x0000000906067221 */ /* 0x000fe40000000000 */
[----:B0-----:R-:W-:-:S02]  /*07c0*/  FADD R0, R0, R5 ;  /* 0x0000000500007221 */ /* 0x001fc40000000000 */
[----:B------:R-:W-:Y:S02]  /*07d0*/  FADD R6, R3, R6 ;  /* 0x0000000603067221 */ /* 0x000fe40000000000 */
[----:B------:R-:W-:Y:S02]  /*07e0*/  FADD R0, R0, R3 ;  /* 0x0000000300007221 */ /* 0x000fe40000000000 */
[----:B------:R-:W-:-:S04]  /*07f0*/  FMUL R3, R6, R6 ;  /* 0x0000000606037220 */ /* 0x000fc80000400000 */
[----:B------:R-:W-:-:S04]  /*0800*/  FFMA R0, R0, R0, R3 ;  /* 0x0000000000007223 */ /* 0x000fc80000000003 */
[----:B------:R-:W-:Y:S01]  /*0810*/  VIADD R5, R0, 0xf3000000 ;  /* 0xf300000000057836 */ /* 0x000fe20000000000 */
[----:B------:R0:W1:Y:S04]  /*0820*/  MUFU.RSQ R3, R0 ;  /* 0x0000000000037308 */ /* 0x0000680000001400 */
[----:B------:R-:W-:-:S13]  /*0830*/  ISETP.GT.U32.AND P0, PT, R5, 0x727fffff, PT ;  /* 0x727fffff0500780c */ /* 0x000fda0003f04070 */
[----:B01----:R-:W-:Y:S05]  /*0840*/  @!P0 BRA `(.L_x_1) ;  /* 0x0000000000108947 */ /* 0x003fea0003800000 */
[----:B------:R-:W-:-:S07]  /*0850*/  MOV R9, 0x870 ;  /* 0x0000087000097802 */ /* 0x000fce0000000f00 */
[----:B------:R-:W-:Y:S05]  /*0860*/  CALL.REL.NOINC `($__internal_0_$__cuda_sm20_sqrt_rn_f32_slowpath) ;  /* 0x0000000000347944 */ /* 0x000fea0003c00000 */
[----:B------:R-:W-:Y:S01]  /*0870*/  IMAD.MOV.U32 R0, RZ, RZ, R3 ;  /* 0x000000ffff007224 */ /* 0x000fe200078e0003 */
[----:B------:R-:W-:Y:S06]  /*0880*/  BRA `(.L_x_2) ;  /* 0x0000000000107947 */ /* 0x000fec0003800000 */
.L_x_1:
[----:B------:R-:W-:Y:S01]  /*0890*/  FMUL.FTZ R5, R0, R3 ;  /* 0x0000000300057220 */ /* 0x000fe20000410000 */
[----:B------:R-:W-:-:S03]  /*08a0*/  FMUL.FTZ R3, R3, 0.5 ;  /* 0x3f00000003037820 */ /* 0x000fc60000410000 */
[----:B------:R-:W-:-:S04]  /*08b0*/  FFMA R0, -R5, R5, R0 ;  /* 0x0000000505007223 */ /* 0x000fc80000000100 */
[----:B------:R-:W-:-:S07]  /*08c0*/  FFMA R0, R0, R3, R5 ;  /* 0x0000000300007223 */ /* 0x000fce0000000005 */
.L_x_2:
[----:B------:R-:W-:Y:S05]  /*08d0*/  BSYNC.RECONVERGENT B0 ;  /* 0x0000000000007941 */ /* 0x000fea0003800200 */
.L_x_0:
[----:B------:R-:W0:Y:S01]  /*08e0*/  LDCU.64 UR6, c[0x0][0x380] ;  /* 0x00007000ff0677ac */ /* 0x000e220008000a00 */
[----:B------:R-:W1:Y:S01]  /*08f0*/  F2I.U32.TRUNC.NTZ R3, R0 ;  /* 0x0000000000037305 */ /* 0x000e62000020f000 */
[----:B0-----:R-:W-:-:S04]  /*0900*/  IADD3 R4, P0, PT, R4, UR6, RZ ;  /* 0x0000000604047c10 */ /* 0x001fc8000ff1e0ff */
[----:B------:R-:W-:-:S05]  /*0910*/  IADD3.X R5, PT, PT, R2, UR7, RZ, P0, !PT ;  /* 0x0000000702057c10 */ /* 0x000fca00087fe4ff */
[----:B-1----:R-:W-:Y:S01]  /*0920*/  STG.E.U8 desc[UR4][R4.64], R3 ;  /* 0x0000000304007986 */ /* 0x002fe2000c101104 */
[----:B------:R-:W-:Y:S05]  /*0930*/  EXIT ;  /* 0x000000000000794d */ /* 0x000fea0003800000 */
        .weak           $__internal_0_$__cuda_sm20_sqrt_rn_f32_slowpath
        .type           $__internal_0_$__cuda_sm20_sqrt_rn_f32_slowpath,@function
        .size           $__internal_0_$__cuda_sm20_sqrt_rn_f32_slowpath,(.L_x_6 - $__internal_0_$__cuda_sm20_sqrt_rn_f32_slowpath)
$__internal_0_$__cuda_sm20_sqrt_rn_f32_slowpath:
[----:B------:R-:W-:-:S13]  /*0940*/  LOP3.LUT P0, RZ, R0, 0x7fffffff, RZ, 0xc0, !PT ;  /* 0x7fffffff00ff7812 */ /* 0x000fda000780c0ff */
[----:B------:R-:W-:Y:S01]  /*0950*/  @!P0 IMAD.MOV.U32 R3, RZ, RZ, R0 ;  /* 0x000000ffff038224 */ /* 0x000fe200078e0000 */
[----:B------:R-:W-:Y:S06]  /*0960*/  @!P0 BRA `(.L_x_3) ;  /* 0x0000000000408947 */ /* 0x000fec0003800000 */
[----:B------:R-:W-:-:S13]  /*0970*/  FSETP.GEU.FTZ.AND P0, PT, R0, RZ, PT ;  /* 0x000000ff0000720b */ /* 0x000fda0003f1e000 */
[----:B------:R-:W-:Y:S01]  /*0980*/  @!P0 IMAD.MOV.U32 R3, RZ, RZ, 0x7fffffff ;  /* 0x7fffffffff038424 */ /* 0x000fe200078e00ff */
[----:B------:R-:W-:Y:S06]  /*0990*/  @!P0 BRA `(.L_x_3) ;  /* 0x0000000000348947 */ /* 0x000fec0003800000 */
[----:B------:R-:W-:-:S13]  /*09a0*/  FSETP.GTU.FTZ.AND P0, PT, |R0|, +INF , PT ;  /* 0x7f8000000000780b */ /* 0x000fda0003f1c200 */
[----:B------:R-:W-:Y:S01]  /*09b0*/  @P0 FADD.FTZ R3, R0, 1 ;  /* 0x3f80000000030421 */ /* 0x000fe20000010000 */
[----:B------:R-:W-:Y:S06]  /*09c0*/  @P0 BRA `(.L_x_3) ;  /* 0x0000000000280947 */ /* 0x000fec0003800000 */
[----:B------:R-:W-:-:S13]  /*09d0*/  FSETP.NEU.FTZ.AND P0, PT, |R0|, +INF , PT ;  /* 0x7f8000000000780b */ /* 0x000fda0003f1d200 */
[----:B------:R-:W-:-:S04]  /*09e0*/  @P0 FFMA R5, R0, 1.84467440737095516160e+19, RZ ;  /* 0x5f80000000050823 */ /* 0x000fc800000000ff */
[----:B------:R-:W0:Y:S02]  /*09f0*/  @P0 MUFU.RSQ R6, R5 ;  /* 0x0000000500060308 */ /* 0x000e240000001400 */
[----:B0-----:R-:W-:Y:S01]  /*0a00*/  @P0 FMUL.FTZ R8, R5, R6 ;  /* 0x0000000605080220 */ /* 0x001fe20000410000 */
[----:B------:R-:W-:-:S03]  /*0a10*/  @P0 FMUL.FTZ R6, R6, 0.5 ;  /* 0x3f00000006060820 */ /* 0x000fc60000410000 */
[----:B------:R-:W-:-:S04]  /*0a20*/  @P0 FADD.FTZ R3, -R8, -RZ ;  /* 0x800000ff08030221 */ /* 0x000fc80000010100 */
[----:B------:R-:W-:Y:S01]  /*0a30*/  @P0 FFMA R7, R8, R3, R5 ;  /* 0x0000000308070223 */ /* 0x000fe20000000005 */
[----:B------:R-:W-:-:S03]  /*0a40*/  @!P0 IMAD.MOV.U32 R3, RZ, RZ, R0 ;  /* 0x000000ffff038224 */ /* 0x000fc600078e0000 */
[----:B------:R-:W-:-:S04]  /*0a50*/  @P0 FFMA R6, R7, R6, R8 ;  /* 0x0000000607060223 */ /* 0x000fc80000000008 */
[----:B------:R-:W-:-:S07]  /*0a60*/  @P0 FMUL.FTZ R3, R6, 2.3283064365386962891e-10 ;  /* 0x2f80000006030820 */ /* 0x000fce0000410000 */
.L_x_3:
[----:B------:R-:W-:Y:S02]  /*0a70*/  IMAD.MOV.U32 R6, RZ, RZ, R9 ;  /* 0x000000ffff067224 */ /* 0x000fe400078e0009 */
[----:B------:R-:W-:-:S04]  /*0a80*/  IMAD.MOV.U32 R7, RZ, RZ, 0x0 ;  /* 0x00000000ff077424 */ /* 0x000fc800078e00ff */
[----:B------:R-:W-:Y:S05]  /*0a90*/  RET.REL.NODEC R6 `(_Z5sobelPhS_ii) ;  /* 0xfffffff406587950 */ /* 0x000fea0003c3ffff */
.L_x_4:
[----:B------:R-:W-:-:S00]  /*0aa0*/  BRA `(.L_x_4) ;  /* 0xfffffffc00fc7947 */ /* 0x000fc0000383ffff */
[----:B------:R-:W-:-:S00]  /*0ab0*/  NOP ;  /* 0x0000000000007918 */ /* 0x000fc00000000000 */
        /* <DEDUP_REMOVED lines=12> */
.L_x_6:


//--------------------- .text._Z12colorConvertPhS_ii --------------------------
	.section	.text._Z12colorConvertPhS_ii,"ax",@progbits
	.align	128
        .global         _Z12colorConvertPhS_ii
        .type           _Z12colorConvertPhS_ii,@function
        .size           _Z12colorConvertPhS_ii,(.L_x_8 - _Z12colorConvertPhS_ii)
        .other          _Z12colorConvertPhS_ii,@"STO_CUDA_ENTRY STV_DEFAULT"
_Z12colorConvertPhS_ii:
.text._Z12colorConvertPhS_ii:
[----:B------:R-:W-:Y:S01]  /*0000*/  LDC R1, c[0x0][0x37c] ;  /* 0x0000df00ff017b82 */ /* 0x000fe20000000800 */
[----:B------:R-:W0:Y:S07]  /*0010*/  S2R R2, SR_TID.Y ;  /* 0x0000000000027919 */ /* 0x000e2e0000002200 */
[----:B------:R-:W1:Y:S01]  /*0020*/  LDC R0, c[0x0][0x360] ;  /* 0x0000d800ff007b82 */ /* 0x000e620000000800 */
[----:B------:R-:W2:Y:S01]  /*0030*/  LDCU.64 UR6, c[0x0][0x390] ;  /* 0x00007200ff0677ac */ /* 0x000ea20008000a00 */
[----:B------:R-:W1:Y:S06]  /*0040*/  S2R R5, SR_TID.X ;  /* 0x0000000000057919 */ /* 0x000e6c0000002100 */
[----:B------:R-:W0:Y:S08]  /*0050*/  S2UR UR5, SR_CTAID.Y ;  /* 0x00000000000579c3 */ /* 0x000e300000002600 */
[----:B------:R-:W0:Y:S08]  /*0060*/  LDC R3, c[0x0][0x364] ;  /* 0x0000d900ff037b82 */ /* 0x000e300000000800 */
[----:B------:R-:W1:Y:S01]  /*0070*/  S2UR UR4, SR_CTAID.X ;  /* 0x00000000000479c3 */ /* 0x000e620000002500 */
[----:B0-----:R-:W-:-:S05]  /*0080*/  IMAD R3, R3, UR5, R2 ;  /* 0x0000000503037c24 */ /* 0x001fca000f8e0202 */
[----:B--2---:R-:W-:Y:S01]  /*0090*/  ISETP.GE.AND P0, PT, R3, UR6, PT ;  /* 0x0000000603007c0c */ /* 0x004fe2000bf06270 */
[----:B-1----:R-:W-:-:S05]  /*00a0*/  IMAD R0, R0, UR4, R5 ;  /* 0x0000000400007c24 */ /* 0x002fca000f8e0205 */
[----:B------:R-:W-:-:S13]  /*00b0*/  ISETP.GE.OR P0, PT, R0, UR7, P0 ;  /* 0x0000000700007c0c */ /* 0x000fda0008706670 */
[----:B------:R-:W-:Y:S05]  /*00c0*/  @P0 EXIT ;  /* 0x000000000000094d */ /* 0x000fea0003800000 */
[----:B------:R-:W0:Y:S01]  /*00d0*/  LDCU.128 UR12, c[0x0][0x380] ;  /* 0x00007000ff0c77ac */ /* 0x000e220008000c00 */
[----:B------:R-:W-:Y:S01]  /*00e0*/  IMAD R0, R3, UR7, R0 ;  /* 0x0000000703007c24 */ /* 0x000fe2000f8e0200 */
[----:B------:R-:W1:Y:S03]  /*00f0*/  LDCU.64 UR4, c[0x0][0x358] ;  /* 0x00006b00ff0477ac */ /* 0x000e660008000a00 */
[----:B------:R-:W-:-:S05]  /*0100*/  IMAD R3, R0, 0x3, RZ ;  /* 0x0000000300037824 */ /* 0x000fca00078e02ff */
[----:B0-----:R-:W-:-:S04]  /*0110*/  IADD3 R2, P0, PT, R3, UR14, RZ ;  /* 0x0000000e03027c10 */ /* 0x001fc8000ff1e0ff */
[----:B------:R-:W-:-:S05]  /*0120*/  LEA.HI.X.SX32 R3, R3, UR15, 0x1, P0 ;  /* 0x0000000f03037c11 */ /* 0x000fca00080f0eff */
[----:B-1----:R-:W2:Y:S04]  /*0130*/  LDG.E.U8 R11, desc[UR4][R2.64+0x1] ;  /* 0x00000104020b7981 */ /* 0x002ea8000c1e1100 */
[----:B------:R-:W3:Y:S04]  /*0140*/  LDG.E.U8 R10, desc[UR4][R2.64] ;  /* 0x00000004020a7981 */ /* 0x000ee8000c1e1100 */
[----:B------:R0:W4:Y:S01]  /*0150*/  LDG.E.U8 R8, desc[UR4][R2.64+0x2] ;  /* 0x0000020402087981 */ /* 0x000122000c1e1100 */
[----:B------:R-:W-:Y:S01]  /*0160*/  UMOV UR8, 0xeb851eb8 ;  /* 0xeb851eb800087882 */ /* 0x000fe20000000000 */
[----:B------:R-:W-:Y:S01]  /*0170*/  UMOV UR9, 0x3fe6b851 ;  /* 0x3fe6b85100097882 */ /* 0x000fe20000000000 */
[----:B0-----:R-:W-:-:S04]  /*0180*/  IADD3 R2, P0, PT, R0, UR12, RZ ;  /* 0x0000000c00027c10 */ /* 0x001fc8000ff1e0ff */
[----:B------:R-:W-:Y:S01]  /*0190*/  LEA.HI.X.SX32 R3, R0, UR13, 0x1, P0 ;  /* 0x0000000d00037c11 */ /* 0x000fe200080f0eff */
[----:B--2---:R-:W0:Y:S08]  /*01a0*/  I2F.F64.U16 R6, R11 ;  /* 0x0000000b00067312 */ /* 0x004e300000101800 */
[----:B---3--:R-:W1:Y:S01]  /*01b0*/  I2F.F64.U16 R4, R10 ;  /* 0x0000000a00047312 */ /* 0x008e620000101800 */
[----:B0-----:R-:W-:-:S07]  /*01c0*/  DMUL R6, R6, UR8 ;  /* 0x0000000806067c28 */ /* 0x001fce0008000000 */
[----:B----4-:R-:W0:Y:S01]  /*01d0*/  I2F.F64.U16 R8, R8 ;  /* 0x0000000800087312 */ /* 0x010e220000101800 */
[----:B------:R-:W-:Y:S01]  /*01e0*/  UMOV UR8, 0x1eb851ec ;  /* 0x1eb851ec00087882 */ /* 0x000fe20000000000 */
[----:B------:R-:W-:Y:S02]  /*01f0*/  UMOV UR9, 0x3fb1eb85 ;  /* 0x3fb1eb8500097882 */ /* 0x000fe40000000000 */
[----:B-1----:R-:W-:Y:S01]  /*0200*/  DFMA R4, R4, UR8, R6 ;  /* 0x0000000804047c2b */ /* 0x002fe20008000006 */
[----:B------:R-:W-:Y:S01]  /*0210*/  UMOV UR8, 0xae147ae1 ;  /* 0xae147ae100087882 */ /* 0x000fe20000000000 */
[----:B------:R-:W-:-:S06]  /*0220*/  UMOV UR9, 0x3fcae147 ;  /* 0x3fcae14700097882 */ /* 0x000fcc0000000000 */
[----:B0-----:R-:W-:-:S10]  /*0230*/  DFMA R4, R8, UR8, R4 ;  /* 0x0000000808047c2b */ /* 0x001fd40008000004 */
[----:B------:R-:W0:Y:S02]  /*0240*/  F2I.U32.F64.TRUNC R5, R4 ;  /* 0x0000000400057311 */ /* 0x000e24000030d000 */
[----:B0-----:R-:W-:Y:S01]  /*0250*/  STG.E.U8 desc[UR4][R2.64], R5 ;  /* 0x0000000502007986 */ /* 0x001fe2000c101104 */
[----:B------:R-:W-:Y:S05]  /*0260*/  EXIT ;  /* 0x000000000000794d */ /* 0x000fea0003800000 */
.L_x_5:
        /* <DEDUP_REMOVED lines=9> */
.L_x_8:


//--------------------- .nv.shared.reserved.0     --------------------------
	.section	.nv.shared.reserved.0,"aw",@nobits
	.weak		__nv_reservedSMEM_offset_0_alias
	.size		__nv_reservedSMEM_offset_0_alias, 0, 64
	.other		__nv_reservedSMEM_offset_0_alias,@"STO_CUDA_RESERVED_SHARED STV_DEFAULT"
__nv_reservedSMEM_offset_0_alias:
	.zero		0
	.zero		64


//--------------------- .nv.constant0._Z5sobelPhS_ii --------------------------
	.section	.nv.constant0._Z5sobelPhS_ii,"a",@progbits
	.sectionflags	@""
	.align	4
.nv.constant0._Z5sobelPhS_ii:
	.zero		920


//--------------------- .nv.constant0._Z12colorConvertPhS_ii --------------------------
	.section	.nv.constant0._Z12colorConvertPhS_ii,"a",@progbits
	.sectionflags	@""
	.align	4
.nv.constant0._Z12colorConvertPhS_ii:
	.zero		920


//--------------------- SYMBOLS --------------------------

	.type		.nv.reservedSmem.offset0,@object
	.size		.nv.reservedSmem.offset0,0x4
